	.headerflags	@"EF_CUDA_TEXMODE_UNIFIED EF_CUDA_64BIT_ADDRESS EF_CUDA_ACCELERATORS EF_CUDA_SM90 EF_CUDA_VIRTUAL_SM(EF_CUDA_SM90)"
	.elftype	@"ET_EXEC"


//--------------------- .nv.info                  --------------------------
	.section	.nv.info,"",@"SHT_CUDA_INFO"
	.align	4


	//----- nvinfo : EIATTR_REGCOUNT
	.align		4
        /*0000*/ 	.byte	0x04, 0x2f
        /*0002*/ 	.short	(.L_3 - .L_2)
	.align		4
.L_2:
        /*0004*/ 	.word	index@(triton_poi_fused__native_batch_norm_legit_no_training_convolution_relu_33)
        /*0008*/ 	.word	0x00000020


	//----- nvinfo : EIATTR_MIN_STACK_SIZE
	.align		4
.L_3:
        /*000c*/ 	.byte	0x04, 0x12
        /*000e*/ 	.short	(.L_5 - .L_4)
	.align		4
.L_4:
        /*0010*/ 	.word	index@(triton_poi_fused__native_batch_norm_legit_no_training_convolution_relu_33)
        /*0014*/ 	.word	0x00000000


	//----- nvinfo : EIATTR_FRAME_SIZE
	.align		4
.L_5:
        /*0018*/ 	.byte	0x04, 0x11
        /*001a*/ 	.short	(.L_7 - .L_6)
	.align		4
.L_6:
        /*001c*/ 	.word	index@(triton_poi_fused__native_batch_norm_legit_no_training_convolution_relu_33)
        /*0020*/ 	.word	0x00000000


	//----- nvinfo : EIATTR_MIN_STACK_SIZE
	.align		4
.L_7:
        /*0024*/ 	.byte	0x04, 0x12
        /*0026*/ 	.short	(.L_9 - .L_8)
	.align		4
.L_8:
        /*0028*/ 	.word	index@(triton_poi_fused__native_batch_norm_legit_no_training_convolution_relu_33)
        /*002c*/ 	.word	0x00000000
.L_9:


//--------------------- .nv.info.triton_poi_fused__native_batch_norm_legit_no_training_convolution_relu_33 --------------------------
	.section	.nv.info.triton_poi_fused__native_batch_norm_legit_no_training_convolution_relu_33,"",@"SHT_CUDA_INFO"
	.sectionflags	@""
	.align	4


	//----- nvinfo : EIATTR_CUDA_API_VERSION
	.align		4
        /*0000*/ 	.byte	0x04, 0x37
        /*0002*/ 	.short	(.L_11 - .L_10)
.L_10:
        /*0004*/ 	.word	0x0000007c


	//----- nvinfo : EIATTR_KPARAM_INFO
	.align		4
.L_11:
        /*0008*/ 	.byte	0x04, 0x17
        /*000a*/ 	.short	(.L_13 - .L_12)
.L_12:
        /*000c*/ 	.word	0x00000000
        /*0010*/ 	.short	0x0007
        /*0012*/ 	.short	0x0038
        /*0014*/ 	.byte	0x00, 0xf0, 0x11, 0x00


	//----- nvinfo : EIATTR_KPARAM_INFO
	.align		4
.L_13:
        /*0018*/ 	.byte	0x04, 0x17
        /*001a*/ 	.short	(.L_15 - .L_14)
.L_14:
        /*001c*/ 	.word	0x00000000
        /*0020*/ 	.short	0x0006
        /*0022*/ 	.short	0x0030
        /*0024*/ 	.byte	0x00, 0xf4, 0x21, 0x00


	//----- nvinfo : EIATTR_KPARAM_INFO
	.align		4
.L_15:
        /*0028*/ 	.byte	0x04, 0x17
        /*002a*/ 	.short	(.L_17 - .L_16)
.L_16:
        /*002c*/ 	.word	0x00000000
        /*0030*/ 	.short	0x0005
        /*0032*/ 	.short	0x0028
        /*0034*/ 	.byte	0x00, 0xf4, 0x21, 0x00


	//----- nvinfo : EIATTR_KPARAM_INFO
	.align		4
.L_17:
        /*0038*/ 	.byte	0x04, 0x17
        /*003a*/ 	.short	(.L_19 - .L_18)
.L_18:
        /*003c*/ 	.word	0x00000000
        /*0040*/ 	.short	0x0004
        /*0042*/ 	.short	0x0020
        /*0044*/ 	.byte	0x00, 0xf4, 0x21, 0x00


	//----- nvinfo : EIATTR_KPARAM_INFO
	.align		4
.L_19:
        /*0048*/ 	.byte	0x04, 0x17
        /*004a*/ 	.short	(.L_21 - .L_20)
.L_20:
        /*004c*/ 	.word	0x00000000
        /*0050*/ 	.short	0x0003
        /*0052*/ 	.short	0x0018
        /*0054*/ 	.byte	0x00, 0xf4, 0x21, 0x00


	//----- nvinfo : EIATTR_KPARAM_INFO
	.align		4
.L_21:
        /*0058*/ 	.byte	0x04, 0x17
        /*005a*/ 	.short	(.L_23 - .L_22)
.L_22:
        /*005c*/ 	.word	0x00000000
        /*0060*/ 	.short	0x0002
        /*0062*/ 	.short	0x0010
        /*0064*/ 	.byte	0x00, 0xf4, 0x21, 0x00


	//----- nvinfo : EIATTR_KPARAM_INFO
	.align		4
.L_23:
        /*0068*/ 	.byte	0x04, 0x17
        /*006a*/ 	.short	(.L_25 - .L_24)
.L_24:
        /*006c*/ 	.word	0x00000000
        /*0070*/ 	.short	0x0001
        /*0072*/ 	.short	0x0008
        /*0074*/ 	.byte	0x00, 0xf4, 0x21, 0x00


	//----- nvinfo : EIATTR_KPARAM_INFO
	.align		4
.L_25:
        /*0078*/ 	.byte	0x04, 0x17
        /*007a*/ 	.short	(.L_27 - .L_26)
.L_26:
        /*007c*/ 	.word	0x00000000
        /*0080*/ 	.short	0x0000
        /*0082*/ 	.short	0x0000
        /*0084*/ 	.byte	0x00, 0xf4, 0x21, 0x00


	//----- nvinfo : EIATTR_SPARSE_MMA_MASK
	.align		4
.L_27:
        /*0088*/ 	.byte	0x03, 0x50
        /*008a*/ 	.short	0x0000


	//----- nvinfo : EIATTR_MAXREG_COUNT
	.align		4
        /*008c*/ 	.byte	0x03, 0x1b
        /*008e*/ 	.short	0x00ff


	//----- nvinfo : EIATTR_EXIT_INSTR_OFFSETS
	.align		4
        /*0090*/ 	.byte	0x04, 0x1c
        /*0092*/ 	.short	(.L_29 - .L_28)


	//   ....[0]....
.L_28:
        /*0094*/ 	.word	0x000007e0


	//----- nvinfo : EIATTR_REQNTID
	.align		4
.L_29:
        /*0098*/ 	.byte	0x04, 0x10
        /*009a*/ 	.short	(.L_31 - .L_30)
.L_30:
        /*009c*/ 	.word	0x00000080
        /*00a0*/ 	.word	0x00000001
        /*00a4*/ 	.word	0x00000001


	//----- nvinfo : EIATTR_CBANK_PARAM_SIZE
	.align		4
.L_31:
        /*00a8*/ 	.byte	0x03, 0x19
        /*00aa*/ 	.short	0x003c


	//----- nvinfo : EIATTR_PARAM_CBANK
	.align		4
        /*00ac*/ 	.byte	0x04, 0x0a
        /*00ae*/ 	.short	(.L_33 - .L_32)
	.align		4
.L_32:
        /*00b0*/ 	.word	index@(.nv.constant0.triton_poi_fused__native_batch_norm_legit_no_training_convolution_relu_33)
        /*00b4*/ 	.short	0x0210
        /*00b6*/ 	.short	0x003c


	//----- nvinfo : EIATTR_SW_WAR
	.align		4
.L_33:
        /*00b8*/ 	.byte	0x04, 0x36
        /*00ba*/ 	.short	(.L_35 - .L_34)
.L_34:
        /*00bc*/ 	.word	0x00000008
.L_35:


//--------------------- .nv.callgraph             --------------------------
	.section	.nv.callgraph,"",@"SHT_CUDA_CALLGRAPH"
	.align	4
	.sectionentsize	8
	.align		4
        /*0000*/ 	.word	0x00000000
	.align		4
        /*0004*/ 	.word	0xffffffff
	.align		4
        /*0008*/ 	.word	0x00000000
	.align		4
        /*000c*/ 	.word	0xfffffffe
	.align		4
        /*0010*/ 	.word	0x00000000
	.align		4
        /*0014*/ 	.word	0xfffffffd
	.align		4
        /*0018*/ 	.word	0x00000000
	.align		4
        /*001c*/ 	.word	0xfffffffc


//--------------------- .nv.constant4             --------------------------
	.section	.nv.constant4,"a",@progbits
	.align	8
	.align		8
.nv.constant4:
        /*0000*/ 	.dword	_$_str
	.align		8
        /*0008*/ 	.dword	_$_str_$_2


//--------------------- .text.triton_poi_fused__native_batch_norm_legit_no_training_convolution_relu_33 --------------------------
	.section	.text.triton_poi_fused__native_batch_norm_legit_no_training_convolution_relu_33,"ax",@progbits
	.align	128
        .global         triton_poi_fused__native_batch_norm_legit_no_training_convolution_relu_33
        .type           triton_poi_fused__native_batch_norm_legit_no_training_convolution_relu_33,@function
        .size           triton_poi_fused__native_batch_norm_legit_no_training_convolution_relu_33,(.L_x_1 - triton_poi_fused__native_batch_norm_legit_no_training_convolution_relu_33)
        .other          triton_poi_fused__native_batch_norm_legit_no_training_convolution_relu_33,@"STO_CUDA_ENTRY STV_DEFAULT"
triton_poi_fused__native_batch_norm_legit_no_training_convolution_relu_33:
.text.triton_poi_fused__native_batch_norm_legit_no_training_convolution_relu_33:
[----:B------:R-:W-:Y:S01]  /*0000*/  LDC R1, c[0x0][0x28] ;  /* 0x00000a00ff017b82 */ /* 0x000fe20000000800 */
[----:B------:R-:W1:Y:S07]  /*0010*/  S2R R0, SR_TID.X ;  /* 0x0000000000007919 */ /* 0x000e6e0000002100 */
[----:B------:R-:W2:Y:S01]  /*0020*/  LDC.64 R4, c[0x0][0x228] ;  /* 0x00008a00ff047b82 */ /* 0x000ea20000000a00 */
[----:B------:R-:W-:Y:S01]  /*0030*/  ULDC.64 UR4, c[0x0][0x208] ;  /* 0x0000820000047ab9 */ /* 0x000fe20000000a00 */
[----:B------:R-:W3:Y:S06]  /*0040*/  S2R R3, SR_CTAID.X ;  /* 0x0000000000037919 */ /* 0x000eec0000002500 */
[----:B------:R-:W4:Y:S08]  /*0050*/  LDC.64 R28, c[0x0][0x218] ;  /* 0x00008600ff1c7b82 */ /* 0x000f300000000a00 */
[----:B------:R-:W5:Y:S08]  /*0060*/  LDC.64 R26, c[0x0][0x220] ;  /* 0x00008800ff1a7b82 */ /* 0x000f700000000a00 */
[----:B------:R-:W4:Y:S01]  /*0070*/  LDC.64 R22, c[0x0][0x230] ;  /* 0x00008c00ff167b82 */ /* 0x000f220000000a00 */
[----:B-1----:R-:W-:-:S04]  /*0080*/  SHF.L.U32 R0, R0, 0x2, RZ ;  /* 0x0000000200007819 */ /* 0x002fc800000006ff */
[----:B------:R-:W-:-:S04]  /*0090*/  LOP3.LUT R0, R0, 0x1fc, RZ, 0xc0, !PT ;  /* 0x000001fc00007812 */ /* 0x000fc800078ec0ff */
[----:B---3--:R-:W-:-:S04]  /*00a0*/  LEA R0, R3, R0, 0xa ;  /* 0x0000000003007211 */ /* 0x008fc800078e50ff */
[----:B------:R-:W-:Y:S01]  /*00b0*/  IADD3 R2, R0, 0x200, RZ ;  /* 0x0000020000027810 */ /* 0x000fe20007ffe0ff */
[----:B------:R-:W-:-:S04]  /*00c0*/  IMAD.HI R3, R0, 0x78787879, RZ ;  /* 0x7878787900037827 */ /* 0x000fc800078e02ff */
[----:B------:R-:W-:Y:S01]  /*00d0*/  IMAD.HI R2, R2, 0x78787879, RZ ;  /* 0x7878787902027827 */ /* 0x000fe200078e02ff */
[----:B------:R-:W-:-:S04]  /*00e0*/  SHF.R.U32.HI R6, RZ, 0x1f, R3 ;  /* 0x0000001fff067819 */ /* 0x000fc80000011603 */
[----:B------:R-:W-:Y:S02]  /*00f0*/  LEA.HI.SX32 R6, R3, R6, 0x15 ;  /* 0x0000000603067211 */ /* 0x000fe400078faaff */
[----:B------:R-:W-:-:S03]  /*0100*/  SHF.R.U32.HI R3, RZ, 0x1f, R2 ;  /* 0x0000001fff037819 */ /* 0x000fc60000011602 */
[----:B------:R-:W-:Y:S01]  /*0110*/  IMAD.HI R7, R6, 0x38e38e39, RZ ;  /* 0x38e38e3906077827 */ /* 0x000fe200078e02ff */
[----:B------:R-:W-:-:S04]  /*0120*/  LEA.HI.SX32 R3, R2, R3, 0x15 ;  /* 0x0000000302037211 */ /* 0x000fc800078faaff */
[----:B------:R-:W-:Y:S01]  /*0130*/  SHF.R.U32.HI R2, RZ, 0x1f, R7 ;  /* 0x0000001fff027819 */ /* 0x000fe20000011607 */
[----:B------:R-:W-:-:S03]  /*0140*/  IMAD.HI R8, R3, 0x38e38e39, RZ ;  /* 0x38e38e3903087827 */ /* 0x000fc600078e02ff */
[----:B------:R-:W-:Y:S02]  /*0150*/  LEA.HI.SX32 R9, R7, R2, 0x1b ;  /* 0x0000000207097211 */ /* 0x000fe400078fdaff */
[----:B------:R-:W-:-:S03]  /*0160*/  SHF.R.U32.HI R7, RZ, 0x1f, R8 ;  /* 0x0000001fff077819 */ /* 0x000fc60000011608 */
[----:B------:R-:W-:Y:S01]  /*0170*/  IMAD R9, R9, -0x90, R6 ;  /* 0xffffff7009097824 */ /* 0x000fe200078e0206 */
[----:B------:R-:W-:Y:S02]  /*0180*/  LEA.HI.SX32 R8, R8, R7, 0x1b ;  /* 0x0000000708087211 */ /* 0x000fe400078fdaff */
[----:B------:R-:W1:Y:S01]  /*0190*/  LDC.64 R6, c[0x0][0x210] ;  /* 0x00008400ff067b82 */ /* 0x000e620000000a00 */
[----:B--2---:R-:W-:-:S04]  /*01a0*/  IMAD.WIDE R12, R9, 0x4, R4 ;  /* 0x00000004090c7825 */ /* 0x004fc800078e0204 */
[----:B------:R-:W-:Y:S01]  /*01b0*/  IMAD R3, R8, -0x90, R3 ;  /* 0xffffff7008037824 */ /* 0x000fe200078e0203 */
[----:B------:R-:W2:Y:S03]  /*01c0*/  LDG.E.EL R21, desc[UR4][R12.64] ;  /* 0x000000040c157981 */ /* 0x000ea6000c2e1900 */
[----:B------:R-:W-:Y:S02]  /*01d0*/  IMAD.WIDE R24, R3, 0x4, R4 ;  /* 0x0000000403187825 */ /* 0x000fe400078e0204 */
[----:B------:R-:W3:Y:S04]  /*01e0*/  LDC.64 R4, c[0x0][0x238] ;  /* 0x00008e00ff047b82 */ /* 0x000ee80000000a00 */
[----:B------:R-:W2:Y:S01]  /*01f0*/  LDG.E.EL R24, desc[UR4][R24.64] ;  /* 0x0000000418187981 */ /* 0x000ea2000c2e1900 */
[----:B----4-:R-:W-:-:S05]  /*0200*/  IMAD.WIDE R10, R9, 0x4, R28 ;  /* 0x00000004090a7825 */ /* 0x010fca00078e021c */
[----:B------:R5:W4:Y:S01]  /*0210*/  LDG.E.EL R19, desc[UR4][R10.64] ;  /* 0x000000040a137981 */ /* 0x000b22000c2e1900 */
[----:B-1----:R-:W-:-:S05]  /*0220*/  IMAD.WIDE R6, R0, 0x4, R6 ;  /* 0x0000000400067825 */ /* 0x002fca00078e0206 */
[----:B------:R-:W4:Y:S01]  /*0230*/  LDG.E.128 R12, desc[UR4][R6.64] ;  /* 0x00000004060c7981 */ /* 0x000f22000c1e1d00 */
[----:B-----5:R-:W-:-:S05]  /*0240*/  IMAD.WIDE R10, R9, 0x4, R26 ;  /* 0x00000004090a7825 */ /* 0x020fca00078e021a */
[----:B------:R-:W5:Y:S01]  /*0250*/  LDG.E.EL R18, desc[UR4][R10.64] ;  /* 0x000000040a127981 */ /* 0x000f62000c2e1900 */
[----:B0-----:R-:W-:-:S04]  /*0260*/  IMAD.WIDE R16, R9, 0x4, R22 ;  /* 0x0000000409107825 */ /* 0x001fc800078e0216 */
[----:B---3--:R-:W-:Y:S02]  /*0270*/  IMAD.WIDE R8, R9, 0x4, R4 ;  /* 0x0000000409087825 */ /* 0x008fe400078e0204 */
[----:B------:R-:W3:Y:S02]  /*0280*/  LDG.E.EL R17, desc[UR4][R16.64] ;  /* 0x0000000410117981 */ /* 0x000ee4000c2e1900 */
[C---:B------:R-:W-:Y:S02]  /*0290*/  IMAD.WIDE R28, R3.reuse, 0x4, R28 ;  /* 0x00000004031c7825 */ /* 0x040fe400078e021c */
[----:B------:R-:W3:Y:S02]  /*02a0*/  LDG.E.EL R20, desc[UR4][R8.64] ;  /* 0x0000000408147981 */ /* 0x000ee4000c2e1900 */
[C---:B------:R-:W-:Y:S02]  /*02b0*/  IMAD.WIDE R26, R3.reuse, 0x4, R26 ;  /* 0x00000004031a7825 */ /* 0x040fe400078e021a */
[----:B------:R0:W3:Y:S04]  /*02c0*/  LDG.E.EL R16, desc[UR4][R28.64] ;  /* 0x000000041c107981 */ /* 0x0000e8000c2e1900 */
[----:B------:R-:W3:Y:S01]  /*02d0*/  LDG.E.128 R8, desc[UR4][R6.64+0x800] ;  /* 0x0008000406087981 */ /* 0x000ee2000c1e1d00 */
[----:B------:R-:W-:-:S03]  /*02e0*/  IMAD.WIDE R4, R3, 0x4, R4 ;  /* 0x0000000403047825 */ /* 0x000fc600078e0204 */
[----:B------:R-:W3:Y:S01]  /*02f0*/  LDG.E.EL R2, desc[UR4][R26.64] ;  /* 0x000000041a027981 */ /* 0x000ee2000c2e1900 */
[----:B------:R-:W-:-:S03]  /*0300*/  IMAD.WIDE R22, R3, 0x4, R22 ;  /* 0x0000000403167825 */ /* 0x000fc600078e0216 */
[----:B------:R-:W3:Y:S04]  /*0310*/  LDG.E.EL R4, desc[UR4][R4.64] ;  /* 0x0000000404047981 */ /* 0x000ee8000c2e1900 */
[----:B------:R1:W3:Y:S01]  /*0320*/  LDG.E.EL R3, desc[UR4][R22.64] ;  /* 0x0000000416037981 */ /* 0x0002e2000c2e1900 */
[----:B--2---:R-:W-:-:S04]  /*0330*/  FADD R21, R21, 9.9999997473787516356e-06 ;  /* 0x3727c5ac15157421 */ /* 0x004fc80000000000 */
[----:B------:R-:W2:Y:S01]  /*0340*/  MUFU.SQRT R25, R21 ;  /* 0x0000001500197308 */ /* 0x000ea20000002000 */
[----:B------:R-:W-:-:S07]  /*0350*/  FADD R24, R24, 9.9999997473787516356e-06 ;  /* 0x3727c5ac18187421 */ /* 0x000fce0000000000 */
[----:B0-----:R-:W0:Y:S01]  /*0360*/  MUFU.SQRT R28, R24 ;  /* 0x00000018001c7308 */ /* 0x001e220000002000 */
[C---:B--2---:R-:W-:Y:S02]  /*0370*/  FSETP.GT.AND P0, PT, R25.reuse, 8.50705917302346158658e+37, PT ;  /* 0x7e8000001900780b */ /* 0x044fe40003f04000 */
[----:B------:R-:W-:Y:S02]  /*0380*/  FSETP.GEU.AND P2, PT, R25, 1.175494350822287508e-38, PT ;  /* 0x008000001900780b */ /* 0x000fe40003f4e000 */
[C---:B0-----:R-:W-:Y:S02]  /*0390*/  FSETP.GT.AND P1, PT, R28.reuse, 8.50705917302346158658e+37, PT ;  /* 0x7e8000001c00780b */ /* 0x041fe40003f24000 */
[----:B------:R-:W-:-:S07]  /*03a0*/  FSETP.GEU.AND P3, PT, R28, 1.175494350822287508e-38, PT ;  /* 0x008000001c00780b */ /* 0x000fce0003f6e000 */
[----:B------:R-:W-:Y:S01]  /*03b0*/  @P0 FMUL R25, R25, 0.25 ;  /* 0x3e80000019190820 */ /* 0x000fe20000400000 */
[----:B------:R-:W-:-:S03]  /*03c0*/  HFMA2.MMA R24, -RZ, RZ, 1.625, 0 ;  /* 0x3e800000ff187435 */ /* 0x000fc600000001ff */
[----:B------:R-:W-:Y:S01]  /*03d0*/  @!P2 FMUL R25, R25, 16777216 ;  /* 0x4b8000001919a820 */ /* 0x000fe20000400000 */
[----:B------:R-:W-:-:S04]  /*03e0*/  @P1 FMUL R28, R28, 0.25 ;  /* 0x3e8000001c1c1820 */ /* 0x000fc80000400000 */
[----:B------:R-:W-:Y:S01]  /*03f0*/  @!P3 FMUL R28, R28, 16777216 ;  /* 0x4b8000001c1cb820 */ /* 0x000fe20000400000 */
[----:B------:R-:W0:Y:S01]  /*0400*/  MUFU.RCP R25, R25 ;  /* 0x0000001900197308 */ /* 0x000e220000001000 */
[----:B-1----:R-:W-:-:S07]  /*0410*/  FSEL R22, R24, 1, P0 ;  /* 0x3f80000018167808 */ /* 0x002fce0000000000 */
[----:B------:R1:W2:Y:S01]  /*0420*/  MUFU.RCP R5, R28 ;  /* 0x0000001c00057308 */ /* 0x0002a20000001000 */
[----:B------:R-:W-:Y:S01]  /*0430*/  FSEL R24, R24, 1, P1 ;  /* 0x3f80000018187808 */ /* 0x000fe20000800000 */
[----:B------:R-:W-:Y:S01]  /*0440*/  @!P2 FMUL R22, R22, 16777216 ;  /* 0x4b8000001616a820 */ /* 0x000fe20000400000 */
[--C-:B----4-:R-:W-:Y:S01]  /*0450*/  FADD R13, R13, R19.reuse ;  /* 0x000000130d0d7221 */ /* 0x110fe20000000000 */
[--C-:B------:R-:W-:Y:S01]  /*0460*/  FADD R12, R12, R19.reuse ;  /* 0x000000130c0c7221 */ /* 0x100fe20000000000 */
[--C-:B------:R-:W-:Y:S01]  /*0470*/  FADD R14, R14, R19.reuse ;  /* 0x000000130e0e7221 */ /* 0x100fe20000000000 */
[----:B------:R-:W-:Y:S01]  /*0480*/  @!P3 FMUL R24, R24, 16777216 ;  /* 0x4b8000001818b820 */ /* 0x000fe20000400000 */
[----:B------:R-:W-:Y:S01]  /*0490*/  FADD R15, R15, R19 ;  /* 0x000000130f0f7221 */ /* 0x000fe20000000000 */
[----:B0-----:R-:W-:Y:S01]  /*04a0*/  FMUL R21, R25, R22 ;  /* 0x0000001619157220 */ /* 0x001fe20000400000 */
[C---:B-----5:R-:W-:Y:S01]  /*04b0*/  FADD R22, -R18.reuse, R12 ;  /* 0x0000000c12167221 */ /* 0x060fe20000000100 */
[C---:B------:R-:W-:Y:S01]  /*04c0*/  FADD R26, -R18.reuse, R14 ;  /* 0x0000000e121a7221 */ /* 0x040fe20000000100 */
[C---:B-1----:R-:W-:Y:S01]  /*04d0*/  FADD R28, -R18.reuse, R15 ;  /* 0x0000000f121c7221 */ /* 0x042fe20000000100 */
[----:B--2---:R-:W-:Y:S01]  /*04e0*/  FMUL R5, R5, R24 ;  /* 0x0000001805057220 */ /* 0x004fe20000400000 */
[----:B------:R-:W-:-:S02]  /*04f0*/  FADD R24, -R18, R13 ;  /* 0x0000000d12187221 */ /* 0x000fc40000000100 */
[----:B------:R-:W0:Y:S01]  /*0500*/  LDC.64 R18, c[0x0][0x240] ;  /* 0x00009000ff127b82 */ /* 0x000e220000000a00 */
[C---:B------:R-:W-:Y:S01]  /*0510*/  FMUL R27, R21.reuse, R22 ;  /* 0x00000016151b7220 */ /* 0x040fe20000400000 */
[C---:B------:R-:W-:Y:S01]  /*0520*/  FMUL R24, R21.reuse, R24 ;  /* 0x0000001815187220 */ /* 0x040fe20000400000 */
[C---:B------:R-:W-:Y:S01]  /*0530*/  FMUL R23, R21.reuse, R26 ;  /* 0x0000001a15177220 */ /* 0x040fe20000400000 */
[----:B------:R-:W-:Y:S01]  /*0540*/  FMUL R25, R21, R28 ;  /* 0x0000001c15197220 */ /* 0x000fe20000400000 */
[--C-:B---3--:R-:W-:Y:S01]  /*0550*/  FADD R9, R9, R16.reuse ;  /* 0x0000001009097221 */ /* 0x108fe20000000000 */
[--C-:B------:R-:W-:Y:S01]  /*0560*/  FADD R8, R8, R16.reuse ;  /* 0x0000001008087221 */ /* 0x100fe20000000000 */
[--C-:B------:R-:W-:Y:S01]  /*0570*/  FADD R10, R10, R16.reuse ;  /* 0x000000100a0a7221 */ /* 0x100fe20000000000 */
[----:B------:R-:W-:Y:S01]  /*0580*/  FADD R11, R11, R16 ;  /* 0x000000100b0b7221 */ /* 0x000fe20000000000 */
[C-C-:B------:R-:W-:Y:S01]  /*0590*/  FFMA R22, R17.reuse, R24, R20.reuse ;  /* 0x0000001811167223 */ /* 0x140fe20000000014 */
[C-C-:B------:R-:W-:Y:S01]  /*05a0*/  FFMA R21, R17.reuse, R27, R20.reuse ;  /* 0x0000001b11157223 */ /* 0x140fe20000000014 */
[C-C-:B------:R-:W-:Y:S01]  /*05b0*/  FFMA R23, R17.reuse, R23, R20.reuse ;  /* 0x0000001711177223 */ /* 0x140fe20000000014 */
[----:B------:R-:W-:Y:S01]  /*05c0*/  FFMA R17, R17, R25, R20 ;  /* 0x0000001911117223 */ /* 0x000fe20000000014 */
[C---:B------:R-:W-:Y:S01]  /*05d0*/  FADD R20, -R2.reuse, R9 ;  /* 0x0000000902147221 */ /* 0x040fe20000000100 */
[C---:B------:R-:W-:Y:S01]  /*05e0*/  FADD R16, -R2.reuse, R8 ;  /* 0x0000000802107221 */ /* 0x040fe20000000100 */
[C---:B------:R-:W-:Y:S01]  /*05f0*/  FADD R24, -R2.reuse, R10 ;  /* 0x0000000a02187221 */ /* 0x040fe20000000100 */
[----:B------:R-:W-:Y:S01]  /*0600*/  FADD R2, -R2, R11 ;  /* 0x0000000b02027221 */ /* 0x000fe20000000100 */
[C---:B------:R-:W-:Y:S01]  /*0610*/  FMUL R20, R5.reuse, R20 ;  /* 0x0000001405147220 */ /* 0x040fe20000400000 */
[C---:B------:R-:W-:Y:S01]  /*0620*/  FMUL R29, R5.reuse, R16 ;  /* 0x00000010051d7220 */ /* 0x040fe20000400000 */
[C---:B------:R-:W-:Y:S01]  /*0630*/  FMUL R27, R5.reuse, R24 ;  /* 0x00000018051b7220 */ /* 0x040fe20000400000 */
[----:B------:R-:W-:Y:S01]  /*0640*/  FMUL R25, R5, R2 ;  /* 0x0000000205197220 */ /* 0x000fe20000400000 */
[C-C-:B------:R-:W-:Y:S01]  /*0650*/  FFMA R5, R3.reuse, R20, R4.reuse ;  /* 0x0000001403057223 */ /* 0x140fe20000000004 */
[C-C-:B------:R-:W-:Y:S01]  /*0660*/  FFMA R20, R3.reuse, R29, R4.reuse ;  /* 0x0000001d03147223 */ /* 0x140fe20000000004 */
[C-C-:B------:R-:W-:Y:S01]  /*0670*/  FFMA R24, R3.reuse, R27, R4.reuse ;  /* 0x0000001b03187223 */ /* 0x140fe20000000004 */
[----:B------:R-:W-:Y:S01]  /*0680*/  FFMA R25, R3, R25, R4 ;  /* 0x0000001903197223 */ /* 0x000fe20000000004 */
[----:B------:R-:W-:Y:S01]  /*0690*/  FSETP.GEU.AND P6, PT, R17, RZ, PT ;  /* 0x000000ff1100720b */ /* 0x000fe20003fce000 */
[----:B0-----:R-:W-:Y:S01]  /*06a0*/  IMAD.WIDE R2, R0, 0x4, R18 ;  /* 0x0000000400027825 */ /* 0x001fe200078e0212 */
[----:B------:R-:W-:-:S02]  /*06b0*/  FSETP.GEU.AND P0, PT, R23, RZ, PT ;  /* 0x000000ff1700720b */ /* 0x000fc40003f0e000 */
[----:B------:R-:W-:Y:S02]  /*06c0*/  FSETP.GEU.AND P1, PT, R22, RZ, PT ;  /* 0x000000ff1600720b */ /* 0x000fe40003f2e000 */
[----:B------:R-:W-:Y:S02]  /*06d0*/  FSETP.GEU.AND P2, PT, R21, RZ, PT ;  /* 0x000000ff1500720b */ /* 0x000fe40003f4e000 */
[----:B------:R-:W-:Y:S02]  /*06e0*/  SEL R19, R17, RZ, P6 ;  /* 0x000000ff11137207 */ /* 0x000fe40003000000 */
[----:B------:R-:W-:Y:S02]  /*06f0*/  FSETP.GEU.AND P3, PT, R25, RZ, PT ;  /* 0x000000ff1900720b */ /* 0x000fe40003f6e000 */
[----:B------:R-:W-:Y:S02]  /*0700*/  FSETP.GEU.AND P4, PT, R24, RZ, PT ;  /* 0x000000ff1800720b */ /* 0x000fe40003f8e000 */
[----:B------:R-:W-:-:S02]  /*0710*/  FSETP.GEU.AND P5, PT, R5, RZ, PT ;  /* 0x000000ff0500720b */ /* 0x000fc40003fae000 */
[----:B------:R-:W-:Y:S02]  /*0720*/  FSETP.GEU.AND P6, PT, R20, RZ, PT ;  /* 0x000000ff1400720b */ /* 0x000fe40003fce000 */
[----:B------:R-:W-:Y:S02]  /*0730*/  SEL R18, R23, RZ, P0 ;  /* 0x000000ff17127207 */ /* 0x000fe40000000000 */
[----:B------:R-:W-:Y:S02]  /*0740*/  SEL R17, R22, RZ, P1 ;  /* 0x000000ff16117207 */ /* 0x000fe40000800000 */
[----:B------:R-:W-:Y:S02]  /*0750*/  SEL R16, R21, RZ, P2 ;  /* 0x000000ff15107207 */ /* 0x000fe40001000000 */
[----:B------:R-:W-:Y:S02]  /*0760*/  SEL R23, R25, RZ, P3 ;  /* 0x000000ff19177207 */ /* 0x000fe40001800000 */
[----:B------:R-:W-:-:S02]  /*0770*/  SEL R22, R24, RZ, P4 ;  /* 0x000000ff18167207 */ /* 0x000fc40002000000 */
[----:B------:R-:W-:Y:S02]  /*0780*/  SEL R21, R5, RZ, P5 ;  /* 0x000000ff05157207 */ /* 0x000fe40002800000 */
[----:B------:R-:W-:Y:S01]  /*0790*/  SEL R20, R20, RZ, P6 ;  /* 0x000000ff14147207 */ /* 0x000fe20003000000 */
[----:B------:R-:W-:Y:S04]  /*07a0*/  STG.E.128 desc[UR4][R6.64], R12 ;  /* 0x0000000c06007986 */ /* 0x000fe8000c101d04 */
[----:B------:R-:W-:Y:S04]  /*07b0*/  STG.E.128 desc[UR4][R6.64+0x800], R8 ;  /* 0x0008000806007986 */ /* 0x000fe8000c101d04 */
[----:B------:R-:W-:Y:S04]  /*07c0*/  STG.E.128 desc[UR4][R2.64], R16 ;  /* 0x0000001002007986 */ /* 0x000fe8000c101d04 */
[----:B------:R-:W-:Y:S01]  /*07d0*/  STG.E.128 desc[UR4][R2.64+0x800], R20 ;  /* 0x0008001402007986 */ /* 0x000fe2000c101d04 */
[----:B------:R-:W-:Y:S05]  /*07e0*/  EXIT ;  /* 0x000000000000794d */ /* 0x000fea0003800000 */
.L_x_0:
[----:B------:R-:W-:-:S00]  /*07f0*/  BRA `(.L_x_0) ;  /* 0xfffffffc00fc7947 */ /* 0x000fc0000383ffff */
[----:B------:R-:W-:-:S00]  /*0800*/  NOP ;  /* 0x0000000000007918 */ /* 0x000fc00000000000 */
[----:B------:R-:W-:-:S00]  /*0810*/  NOP ;  /* 0x0000000000007918 */ /* 0x000fc00000000000 */
[----:B------:R-:W-:-:S00]  /*0820*/  NOP ;  /* 0x0000000000007918 */ /* 0x000fc00000000000 */
[----:B------:R-:W-:-:S00]  /*0830*/  NOP ;  /* 0x0000000000007918 */ /* 0x000fc00000000000 */
[----:B------:R-:W-:-:S00]  /*0840*/  NOP ;  /* 0x0000000000007918 */ /* 0x000fc00000000000 */
[----:B------:R-:W-:-:S00]  /*0850*/  NOP ;  /* 0x0000000000007918 */ /* 0x000fc00000000000 */
[----:B------:R-:W-:-:S00]  /*0860*/  NOP ;  /* 0x0000000000007918 */ /* 0x000fc00000000000 */
[----:B------:R-:W-:-:S00]  /*0870*/  NOP ;  /* 0x0000000000007918 */ /* 0x000fc00000000000 */
.L_x_1:


//--------------------- .nv.global.init           --------------------------
	.section	.nv.global.init,"aw",@progbits
.nv.global.init:
	.type		_$_str,@object
	.size		_$_str,(_$_str_$_2 - _$_str)
_$_str:
        /*0000*/ 	.byte	0x5f, 0x5f, 0x43, 0x55, 0x44, 0x41, 0x5f, 0x46, 0x54, 0x5a, 0x00
	.type		_$_str_$_2,@object
	.size		_$_str_$_2,(.L_1 - _$_str_$_2)
_$_str_$_2:
        /*000b*/ 	.byte	0x5f, 0x5f, 0x43, 0x55, 0x44, 0x41, 0x5f, 0x50, 0x52, 0x45, 0x43, 0x5f, 0x53, 0x51, 0x52, 0x54
        /*001b*/ 	.byte	0x00
.L_1:


//--------------------- .nv.constant0.triton_poi_fused__native_batch_norm_legit_no_training_convolution_relu_33 --------------------------
	.section	.nv.constant0.triton_poi_fused__native_batch_norm_legit_no_training_convolution_relu_33,"a",@progbits
	.sectionflags	@""
	.align	4
.nv.constant0.triton_poi_fused__native_batch_norm_legit_no_training_convolution_relu_33:
	.zero		588
